//
// Generated by NVIDIA NVVM Compiler
//
// Compiler Build ID: CL-36424714
// Cuda compilation tools, release 13.0, V13.0.88
// Based on NVVM 20.0.0
//

.version 9.0
.target sm_100
.address_size 64

	// .globl	_Z16histogram_kernelPtS_jj

.visible .entry _Z16histogram_kernelPtS_jj(
	.param .u64 .ptr .align 1 _Z16histogram_kernelPtS_jj_param_0,
	.param .u64 .ptr .align 1 _Z16histogram_kernelPtS_jj_param_1,
	.param .u32 _Z16histogram_kernelPtS_jj_param_2,
	.param .u32 _Z16histogram_kernelPtS_jj_param_3
)
{
	.reg .pred 	%p<6>;
	.reg .b16 	%rs<3>;
	.reg .b32 	%r<15>;
	.reg .b64 	%rd<14>;

	ld.param.u64 	%rd5, [_Z16histogram_kernelPtS_jj_param_0];
	ld.param.u64 	%rd6, [_Z16histogram_kernelPtS_jj_param_1];
	ld.param.u32 	%r4, [_Z16histogram_kernelPtS_jj_param_2];
	cvta.to.global.u64 	%rd1, %rd6;
	mov.u32 	%r5, %ntid.x;
	mov.u32 	%r6, %ctaid.x;
	mov.u32 	%r7, %tid.x;
	mad.lo.s32 	%r1, %r5, %r6, %r7;
	setp.ge.u32 	%p1, %r1, %r4;
	@%p1 bra 	$L__BB0_6;
	cvta.to.global.u64 	%rd7, %rd5;
	mul.wide.u32 	%rd8, %r1, 2;
	add.s64 	%rd2, %rd7, %rd8;
	ld.global.u16 	%r8, [%rd2];
	mul.wide.u32 	%rd9, %r8, 2;
	add.s64 	%rd10, %rd1, %rd9;
	add.s64 	%rd11, %rd6, %rd9;
	and.b64  	%rd12, %rd11, 2;
	sub.s64 	%rd3, %rd10, %rd12;
	setp.ne.s64 	%p2, %rd12, 0;
	setp.eq.s64 	%p3, %rd12, 0;
	selp.b32 	%r9, 1, 65536, %p3;
	atom.global.add.u32 	%r2, [%rd3], %r9;
	@%p2 bra 	$L__BB0_4;
	and.b32  	%r10, %r2, 65535;
	add.s32 	%r11, %r10, 1;
	and.b32  	%r3, %r11, 65536;
	setp.eq.s32 	%p4, %r3, 0;
	@%p4 bra 	$L__BB0_4;
	neg.s32 	%r12, %r3;
	atom.global.add.u32 	%r13, [%rd3], %r12;
$L__BB0_4:
	ld.global.u16 	%r14, [%rd2];
	mul.wide.u32 	%rd13, %r14, 2;
	add.s64 	%rd4, %rd1, %rd13;
	ld.global.u16 	%rs1, [%rd4];
	setp.lt.u16 	%p5, %rs1, 128;
	@%p5 bra 	$L__BB0_6;
	mov.b16 	%rs2, 127;
	st.global.u16 	[%rd4], %rs2;
$L__BB0_6:
	ret;

}


// ===== COMPILED SASS (sm_100) =====

	.target	sm_100

	.elftype	@"ET_EXEC"


//--------------------- .note.nv.tkinfo           --------------------------
	.section	.note.nv.tkinfo,"",@"SHT_NOTE"
	.sectionflags	@"SHF_NOTE_NV_TKINFO"
	.tkinfo
        /*0018*/ 	.word	0x00000002
        /*0030*/ 	.string	""
        /*0030*/ 	.string	"ptxas"
        /*0030*/ 	.string	"Cuda compilation tools, release 13.0, V13.0.88"
        /*0030*/ 	.string	"Build cuda_13.0.r13.0/compiler.36424714_0"
        /*0030*/ 	.string	"-arch sm_100 -m 64 "



//--------------------- .note.nv.cuinfo           --------------------------
	.section	.note.nv.cuinfo,"",@"SHT_NOTE"
	.sectionflags	@"SHF_NOTE_NV_CUINFO"
        /*0018*/ 	.short	0x0002
        /*001a*/ 	.short	0x0064
        /*001c*/ 	.short	0x0082
	.zero		2


//--------------------- .nv.info                  --------------------------
	.section	.nv.info,"",@"SHT_CUDA_INFO"
	.align	4


	//----- nvinfo : EIATTR_REGCOUNT
	.align		4
        /*0000*/ 	.byte	0x04, 0x2f
        /*0002*/ 	.short	(.L_1 - .L_0)
	.align		4
.L_0:
        /*0004*/ 	.word	index@(_Z16histogram_kernelPtS_jj)
        /*0008*/ 	.word	0x0000000c


	//----- nvinfo : EIATTR_FRAME_SIZE
	.align		4
.L_1:
        /*000c*/ 	.byte	0x04, 0x11
        /*000e*/ 	.short	(.L_3 - .L_2)
	.align		4
.L_2:
        /*0010*/ 	.word	index@(_Z16histogram_kernelPtS_jj)
        /*0014*/ 	.word	0x00000000


	//----- nvinfo : EIATTR_MIN_STACK_SIZE
	.align		4
.L_3:
        /*0018*/ 	.byte	0x04, 0x12
        /*001a*/ 	.short	(.L_5 - .L_4)
	.align		4
.L_4:
        /*001c*/ 	.word	index@(_Z16histogram_kernelPtS_jj)
        /*0020*/ 	.word	0x00000000
.L_5:


//--------------------- .nv.compat                --------------------------
	.section	.nv.compat,"",@"SHT_CUDA_COMPAT_INFO"
	.align	4
        /*0000*/ 	.byte	0x02, 0x09, 0x00, 0x00, 0x02, 0x02, 0x01, 0x00, 0x02, 0x05, 0x05, 0x00, 0x03, 0x07, 0x01, 0x01
        /*0010*/ 	.byte	0x02, 0x03, 0x00, 0x00, 0x02, 0x06, 0x01, 0x00, 0x04, 0x0b, 0x08, 0x00, 0x09, 0x00, 0x00, 0x00
        /*0020*/ 	.byte	0x00, 0x00, 0x00, 0x00


//--------------------- .nv.info._Z16histogram_kernelPtS_jj --------------------------
	.section	.nv.info._Z16histogram_kernelPtS_jj,"",@"SHT_CUDA_INFO"
	.sectionflags	@""
	.align	4


	//----- nvinfo : EIATTR_CUDA_API_VERSION
	.align		4
        /*0000*/ 	.byte	0x04, 0x37
        /*0002*/ 	.short	(.L_7 - .L_6)
.L_6:
        /*0004*/ 	.word	0x00000082


	//----- nvinfo : EIATTR_KPARAM_INFO
	.align		4
.L_7:
        /*0008*/ 	.byte	0x04, 0x17
        /*000a*/ 	.short	(.L_9 - .L_8)
.L_8:
        /*000c*/ 	.word	0x00000000
        /*0010*/ 	.short	0x0003
        /*0012*/ 	.short	0x0014
        /*0014*/ 	.byte	0x00, 0xf0, 0x11, 0x00


	//----- nvinfo : EIATTR_KPARAM_INFO
	.align		4
.L_9:
        /*0018*/ 	.byte	0x04, 0x17
        /*001a*/ 	.short	(.L_11 - .L_10)
.L_10:
        /*001c*/ 	.word	0x00000000
        /*0020*/ 	.short	0x0002
        /*0022*/ 	.short	0x0010
        /*0024*/ 	.byte	0x00, 0xf0, 0x11, 0x00


	//----- nvinfo : EIATTR_KPARAM_INFO
	.align		4
.L_11:
        /*0028*/ 	.byte	0x04, 0x17
        /*002a*/ 	.short	(.L_13 - .L_12)
.L_12:
        /*002c*/ 	.word	0x00000000
        /*0030*/ 	.short	0x0001
        /*0032*/ 	.short	0x0008
        /*0034*/ 	.byte	0x00, 0xf5, 0x21, 0x00


	//----- nvinfo : EIATTR_KPARAM_INFO
	.align		4
.L_13:
        /*0038*/ 	.byte	0x04, 0x17
        /*003a*/ 	.short	(.L_15 - .L_14)
.L_14:
        /*003c*/ 	.word	0x00000000
        /*0040*/ 	.short	0x0000
        /*0042*/ 	.short	0x0000
        /*0044*/ 	.byte	0x00, 0xf5, 0x21, 0x00


	//----- nvinfo : EIATTR_SPARSE_MMA_MASK
	.align		4
.L_15:
        /*0048*/ 	.byte	0x03, 0x50
        /*004a*/ 	.short	0x0000


	//----- nvinfo : EIATTR_MAXREG_COUNT
	.align		4
        /*004c*/ 	.byte	0x03, 0x1b
        /*004e*/ 	.short	0x00ff


	//----- nvinfo : EIATTR_MERCURY_ISA_VERSION
	.align		4
        /*0050*/ 	.byte	0x03, 0x5f
        /*0052*/ 	.short	0x0101


	//----- nvinfo : EIATTR_VRC_CTA_INIT_COUNT
	.align		4
        /*0054*/ 	.byte	0x02, 0x4a
	.zero		1
	.zero		1


	//----- nvinfo : EIATTR_EXIT_INSTR_OFFSETS
	.align		4
        /*0058*/ 	.byte	0x04, 0x1c
        /*005a*/ 	.short	(.L_17 - .L_16)


	//   ....[0]....
.L_16:
        /*005c*/ 	.word	0x00000070


	//   ....[1]....
        /*0060*/ 	.word	0x00000250


	//   ....[2]....
        /*0064*/ 	.word	0x00000280


	//----- nvinfo : EIATTR_CRS_STACK_SIZE
	.align		4
.L_17:
        /*0068*/ 	.byte	0x04, 0x1e
        /*006a*/ 	.short	(.L_19 - .L_18)
.L_18:
        /*006c*/ 	.word	0x00000000


	//----- nvinfo : EIATTR_CBANK_PARAM_SIZE
	.align		4
.L_19:
        /*0070*/ 	.byte	0x03, 0x19
        /*0072*/ 	.short	0x0018


	//----- nvinfo : EIATTR_PARAM_CBANK
	.align		4
        /*0074*/ 	.byte	0x04, 0x0a
        /*0076*/ 	.short	(.L_21 - .L_20)
	.align		4
.L_20:
        /*0078*/ 	.word	index@(.nv.constant0._Z16histogram_kernelPtS_jj)
        /*007c*/ 	.short	0x0380
        /*007e*/ 	.short	0x0018


	//----- nvinfo : EIATTR_SW_WAR
	.align		4
.L_21:
        /*0080*/ 	.byte	0x04, 0x36
        /*0082*/ 	.short	(.L_23 - .L_22)
.L_22:
        /*0084*/ 	.word	0x00000008
.L_23:


//--------------------- .nv.callgraph             --------------------------
	.section	.nv.callgraph,"",@"SHT_CUDA_CALLGRAPH"
	.align	4
	.sectionentsize	8
	.align		4
        /*0000*/ 	.word	0x00000000
	.align		4
        /*0004*/ 	.word	0xffffffff
	.align		4
        /*0008*/ 	.word	0x00000000
	.align		4
        /*000c*/ 	.word	0xfffffffe
	.align		4
        /*0010*/ 	.word	0x00000000
	.align		4
        /*0014*/ 	.word	0xfffffffd
	.align		4
        /*0018*/ 	.word	0x00000000
	.align		4
        /*001c*/ 	.word	0xfffffffc


//--------------------- .text._Z16histogram_kernelPtS_jj --------------------------
	.section	.text._Z16histogram_kernelPtS_jj,"ax",@progbits
	.align	128
        .global         _Z16histogram_kernelPtS_jj
        .type           _Z16histogram_kernelPtS_jj,@function
        .size           _Z16histogram_kernelPtS_jj,(.L_x_3 - _Z16histogram_kernelPtS_jj)
        .other          _Z16histogram_kernelPtS_jj,@"STO_CUDA_ENTRY STV_DEFAULT"
_Z16histogram_kernelPtS_jj:
.text._Z16histogram_kernelPtS_jj:
[----:B------:R-:W-:Y:S01]  /*0000*/  LDC R1, c[0x0][0x37c] ;  /* 0x0000df00ff017b82 */ /* 0x000fe20000000800 */
[----:B------:R-:W0:Y:S01]  /*0010*/  S2R R5, SR_CTAID.X ;  /* 0x0000000000057919 */ /* 0x000e220000002500 */
[----:B------:R-:W0:Y:S01]  /*0020*/  LDCU UR4, c[0x0][0x360] ;  /* 0x00006c00ff0477ac */ /* 0x000e220008000800 */
[----:B------:R-:W0:Y:S01]  /*0030*/  S2R R0, SR_TID.X ;  /* 0x0000000000007919 */ /* 0x000e220000002100 */
[----:B------:R-:W1:Y:S01]  /*0040*/  LDCU UR5, c[0x0][0x390] ;  /* 0x00007200ff0577ac */ /* 0x000e620008000800 */
[----:B0-----:R-:W-:-:S05]  /*0050*/  IMAD R5, R5, UR4, R0 ;  /* 0x0000000405057c24 */ /* 0x001fca000f8e0200 */
[----:B-1----:R-:W-:-:S13]  /*0060*/  ISETP.GE.U32.AND P0, PT, R5, UR5, PT ;  /* 0x0000000505007c0c */ /* 0x002fda000bf06070 */
[----:B------:R-:W-:Y:S05]  /*0070*/  @P0 EXIT ;  /* 0x000000000000094d */ /* 0x000fea0003800000 */
[----:B------:R-:W0:Y:S01]  /*0080*/  LDC.64 R2, c[0x0][0x380] ;  /* 0x0000e000ff027b82 */ /* 0x000e220000000a00 */
[----:B------:R-:W1:Y:S07]  /*0090*/  LDCU.64 UR4, c[0x0][0x358] ;  /* 0x00006b00ff0477ac */ /* 0x000e6e0008000a00 */
[----:B------:R-:W2:Y:S01]  /*00a0*/  LDC.64 R6, c[0x0][0x388] ;  /* 0x0000e200ff067b82 */ /* 0x000ea20000000a00 */
[----:B0-----:R-:W-:-:S05]  /*00b0*/  IMAD.WIDE.U32 R2, R5, 0x2, R2 ;  /* 0x0000000205027825 */ /* 0x001fca00078e0002 */
[----:B-1----:R-:W2:Y:S01]  /*00c0*/  LDG.E.U16 R5, desc[UR4][R2.64] ;  /* 0x0000000402057981 */ /* 0x002ea2000c1e1500 */
[----:B------:R-:W-:Y:S01]  /*00d0*/  IMAD.MOV.U32 R0, RZ, RZ, 0x1 ;  /* 0x00000001ff007424 */ /* 0x000fe200078e00ff */
[----:B------:R-:W-:Y:S01]  /*00e0*/  BSSY.RECONVERGENT B0, `(.L_x_0) ;  /* 0x0000012000007945 */ /* 0x000fe20003800200 */
[----:B--2---:R-:W-:-:S03]  /*00f0*/  IMAD.WIDE.U32 R4, R5, 0x2, R6 ;  /* 0x0000000205047825 */ /* 0x004fc600078e0006 */
[----:B------:R-:W-:-:S04]  /*0100*/  LOP3.LUT R9, R4, 0x2, RZ, 0xc0, !PT ;  /* 0x0000000204097812 */ /* 0x000fc800078ec0ff */
[C---:B------:R-:W-:Y:S02]  /*0110*/  ISETP.NE.U32.AND P1, PT, R9.reuse, RZ, PT ;  /* 0x000000ff0900720c */ /* 0x040fe40003f25070 */
[----:B------:R-:W-:Y:S02]  /*0120*/  ISETP.NE.U32.AND P0, PT, R9, RZ, PT ;  /* 0x000000ff0900720c */ /* 0x000fe40003f05070 */
[----:B------:R-:W-:Y:S02]  /*0130*/  ISETP.NE.AND.EX P1, PT, RZ, RZ, PT, P1 ;  /* 0x000000ffff00720c */ /* 0x000fe40003f25310 */
[----:B------:R-:W-:Y:S02]  /*0140*/  ISETP.NE.AND.EX P0, PT, RZ, RZ, PT, P0 ;  /* 0x000000ffff00720c */ /* 0x000fe40003f05300 */
[----:B------:R-:W-:Y:S02]  /*0150*/  IADD3 R4, P2, PT, R4, -R9, RZ ;  /* 0x8000000904047210 */ /* 0x000fe40007f5e0ff */
[----:B------:R-:W-:-:S02]  /*0160*/  SEL R9, R0, 0x10000, !P0 ;  /* 0x0001000000097807 */ /* 0x000fc40004000000 */
[----:B------:R-:W-:-:S05]  /*0170*/  IADD3.X R5, PT, PT, R5, -0x1, RZ, P2, !PT ;  /* 0xffffffff05057810 */ /* 0x000fca00017fe4ff */
[----:B------:R0:W5:Y:S01]  /*0180*/  ATOMG.E.ADD.STRONG.GPU PT, R9, desc[UR4][R4.64], R9 ;  /* 0x80000009040979a8 */ /* 0x00016200081ef104 */
[----:B------:R-:W-:Y:S05]  /*0190*/  @P1 BRA `(.L_x_1) ;  /* 0x0000000000181947 */ /* 0x000fea0003800000 */
[----:B-----5:R-:W-:-:S05]  /*01a0*/  LOP3.LUT R9, R9, 0xffff, RZ, 0xc0, !PT ;  /* 0x0000ffff09097812 */ /* 0x020fca00078ec0ff */
[----:B------:R-:W-:-:S05]  /*01b0*/  VIADD R9, R9, 0x1 ;  /* 0x0000000109097836 */ /* 0x000fca0000000000 */
[----:B------:R-:W-:-:S13]  /*01c0*/  LOP3.LUT P0, R9, R9, 0x10000, RZ, 0xc0, !PT ;  /* 0x0001000009097812 */ /* 0x000fda000780c0ff */
[----:B------:R-:W-:Y:S05]  /*01d0*/  @!P0 BRA `(.L_x_1) ;  /* 0x0000000000088947 */ /* 0x000fea0003800000 */
[----:B------:R-:W-:-:S05]  /*01e0*/  IMAD.MOV R9, RZ, RZ, -R9 ;  /* 0x000000ffff097224 */ /* 0x000fca00078e0a09 */
[----:B------:R1:W-:Y:S02]  /*01f0*/  REDG.E.ADD.STRONG.GPU desc[UR4][R4.64], R9 ;  /* 0x000000090400798e */ /* 0x0003e4000c12e104 */
.L_x_1:
[----:B------:R-:W-:Y:S05]  /*0200*/  BSYNC.RECONVERGENT B0 ;  /* 0x0000000000007941 */ /* 0x000fea0003800200 */
.L_x_0:
[----:B01----:R-:W2:Y:S02]  /*0210*/  LDG.E.U16 R5, desc[UR4][R2.64] ;  /* 0x0000000402057981 */ /* 0x003ea4000c1e1500 */
[----:B--2---:R-:W-:-:S05]  /*0220*/  IMAD.WIDE.U32 R4, R5, 0x2, R6 ;  /* 0x0000000205047825 */ /* 0x004fca00078e0006 */
[----:B------:R-:W2:Y:S02]  /*0230*/  LDG.E.U16 R0, desc[UR4][R4.64] ;  /* 0x0000000404007981 */ /* 0x000ea4000c1e1500 */
[----:B--2---:R-:W-:-:S13]  /*0240*/  ISETP.GE.U32.AND P0, PT, R0, 0x80, PT ;  /* 0x000000800000780c */ /* 0x004fda0003f06070 */
[----:B------:R-:W-:Y:S05]  /*0250*/  @!P0 EXIT ;  /* 0x000000000000894d */ /* 0x000fea0003800000 */
[----:B------:R-:W-:-:S05]  /*0260*/  IMAD.MOV.U32 R2, RZ, RZ, 0x7f ;  /* 0x0000007fff027424 */ /* 0x000fca00078e00ff */
[----:B------:R-:W-:Y:S01]  /*0270*/  STG.E.U16 desc[UR4][R4.64], R2 ;  /* 0x0000000204007986 */ /* 0x000fe2000c101504 */
[----:B------:R-:W-:Y:S05]  /*0280*/  EXIT ;  /* 0x000000000000794d */ /* 0x000fea0003800000 */
.L_x_2:
[----:B------:R-:W-:-:S00]  /*0290*/  BRA `(.L_x_2) ;  /* 0xfffffffc00fc7947 */ /* 0x000fc0000383ffff */
[----:B------:R-:W-:-:S00]  /*02a0*/  NOP ;  /* 0x0000000000007918 */ /* 0x000fc00000000000 */
        /* <DEDUP_REMOVED lines=13> */
.L_x_3:


//--------------------- .nv.shared.reserved.0     --------------------------
	.section	.nv.shared.reserved.0,"aw",@nobits
	.weak		__nv_reservedSMEM_offset_0_alias
	.size		__nv_reservedSMEM_offset_0_alias, 0, 64
	.other		__nv_reservedSMEM_offset_0_alias,@"STO_CUDA_RESERVED_SHARED STV_DEFAULT"
__nv_reservedSMEM_offset_0_alias:
	.zero		0
	.zero		64


//--------------------- .nv.constant0._Z16histogram_kernelPtS_jj --------------------------
	.section	.nv.constant0._Z16histogram_kernelPtS_jj,"a",@progbits
	.sectionflags	@""
	.align	4
.nv.constant0._Z16histogram_kernelPtS_jj:
	.zero		920


//--------------------- SYMBOLS --------------------------

	.type		.nv.reservedSmem.offset0,@object
	.size		.nv.reservedSmem.offset0,0x4
